	.headerflags	@"EF_CUDA_TEXMODE_UNIFIED EF_CUDA_64BIT_ADDRESS EF_CUDA_ACCELERATORS EF_CUDA_SM90 EF_CUDA_VIRTUAL_SM(EF_CUDA_SM90)"
	.elftype	@"ET_EXEC"


//--------------------- .nv.info                  --------------------------
	.section	.nv.info,"",@"SHT_CUDA_INFO"
	.align	4


	//----- nvinfo : EIATTR_REGCOUNT
	.align		4
        /*0000*/ 	.byte	0x04, 0x2f
        /*0002*/ 	.short	(.L_1 - .L_0)
	.align		4
.L_0:
        /*0004*/ 	.word	index@(triton_poi_fused_cat_39)
        /*0008*/ 	.word	0x0000001f


	//----- nvinfo : EIATTR_MIN_STACK_SIZE
	.align		4
.L_1:
        /*000c*/ 	.byte	0x04, 0x12
        /*000e*/ 	.short	(.L_3 - .L_2)
	.align		4
.L_2:
        /*0010*/ 	.word	index@(triton_poi_fused_cat_39)
        /*0014*/ 	.word	0x00000000


	//----- nvinfo : EIATTR_FRAME_SIZE
	.align		4
.L_3:
        /*0018*/ 	.byte	0x04, 0x11
        /*001a*/ 	.short	(.L_5 - .L_4)
	.align		4
.L_4:
        /*001c*/ 	.word	index@(triton_poi_fused_cat_39)
        /*0020*/ 	.word	0x00000000


	//----- nvinfo : EIATTR_MIN_STACK_SIZE
	.align		4
.L_5:
        /*0024*/ 	.byte	0x04, 0x12
        /*0026*/ 	.short	(.L_7 - .L_6)
	.align		4
.L_6:
        /*0028*/ 	.word	index@(triton_poi_fused_cat_39)
        /*002c*/ 	.word	0x00000000
.L_7:


//--------------------- .nv.info.triton_poi_fused_cat_39 --------------------------
	.section	.nv.info.triton_poi_fused_cat_39,"",@"SHT_CUDA_INFO"
	.sectionflags	@""
	.align	4


	//----- nvinfo : EIATTR_CUDA_API_VERSION
	.align		4
        /*0000*/ 	.byte	0x04, 0x37
        /*0002*/ 	.short	(.L_9 - .L_8)
.L_8:
        /*0004*/ 	.word	0x0000007c


	//----- nvinfo : EIATTR_KPARAM_INFO
	.align		4
.L_9:
        /*0008*/ 	.byte	0x04, 0x17
        /*000a*/ 	.short	(.L_11 - .L_10)
.L_10:
        /*000c*/ 	.word	0x00000000
        /*0010*/ 	.short	0x000a
        /*0012*/ 	.short	0x0050
        /*0014*/ 	.byte	0x00, 0xf0, 0x11, 0x00


	//----- nvinfo : EIATTR_KPARAM_INFO
	.align		4
.L_11:
        /*0018*/ 	.byte	0x04, 0x17
        /*001a*/ 	.short	(.L_13 - .L_12)
.L_12:
        /*001c*/ 	.word	0x00000000
        /*0020*/ 	.short	0x0009
        /*0022*/ 	.short	0x0048
        /*0024*/ 	.byte	0x00, 0xf4, 0x21, 0x00


	//----- nvinfo : EIATTR_KPARAM_INFO
	.align		4
.L_13:
        /*0028*/ 	.byte	0x04, 0x17
        /*002a*/ 	.short	(.L_15 - .L_14)
.L_14:
        /*002c*/ 	.word	0x00000000
        /*0030*/ 	.short	0x0008
        /*0032*/ 	.short	0x0040
        /*0034*/ 	.byte	0x00, 0xf4, 0x21, 0x00


	//----- nvinfo : EIATTR_KPARAM_INFO
	.align		4
.L_15:
        /*0038*/ 	.byte	0x04, 0x17
        /*003a*/ 	.short	(.L_17 - .L_16)
.L_16:
        /*003c*/ 	.word	0x00000000
        /*0040*/ 	.short	0x0007
        /*0042*/ 	.short	0x0038
        /*0044*/ 	.byte	0x00, 0xf4, 0x21, 0x00


	//----- nvinfo : EIATTR_KPARAM_INFO
	.align		4
.L_17:
        /*0048*/ 	.byte	0x04, 0x17
        /*004a*/ 	.short	(.L_19 - .L_18)
.L_18:
        /*004c*/ 	.word	0x00000000
        /*0050*/ 	.short	0x0006
        /*0052*/ 	.short	0x0030
        /*0054*/ 	.byte	0x00, 0xf4, 0x21, 0x00


	//----- nvinfo : EIATTR_KPARAM_INFO
	.align		4
.L_19:
        /*0058*/ 	.byte	0x04, 0x17
        /*005a*/ 	.short	(.L_21 - .L_20)
.L_20:
        /*005c*/ 	.word	0x00000000
        /*0060*/ 	.short	0x0005
        /*0062*/ 	.short	0x0028
        /*0064*/ 	.byte	0x00, 0xf4, 0x21, 0x00


	//----- nvinfo : EIATTR_KPARAM_INFO
	.align		4
.L_21:
        /*0068*/ 	.byte	0x04, 0x17
        /*006a*/ 	.short	(.L_23 - .L_22)
.L_22:
        /*006c*/ 	.word	0x00000000
        /*0070*/ 	.short	0x0004
        /*0072*/ 	.short	0x0020
        /*0074*/ 	.byte	0x00, 0xf4, 0x21, 0x00


	//----- nvinfo : EIATTR_KPARAM_INFO
	.align		4
.L_23:
        /*0078*/ 	.byte	0x04, 0x17
        /*007a*/ 	.short	(.L_25 - .L_24)
.L_24:
        /*007c*/ 	.word	0x00000000
        /*0080*/ 	.short	0x0003
        /*0082*/ 	.short	0x0018
        /*0084*/ 	.byte	0x00, 0xf4, 0x21, 0x00


	//----- nvinfo : EIATTR_KPARAM_INFO
	.align		4
.L_25:
        /*0088*/ 	.byte	0x04, 0x17
        /*008a*/ 	.short	(.L_27 - .L_26)
.L_26:
        /*008c*/ 	.word	0x00000000
        /*0090*/ 	.short	0x0002
        /*0092*/ 	.short	0x0010
        /*0094*/ 	.byte	0x00, 0xf4, 0x21, 0x00


	//----- nvinfo : EIATTR_KPARAM_INFO
	.align		4
.L_27:
        /*0098*/ 	.byte	0x04, 0x17
        /*009a*/ 	.short	(.L_29 - .L_28)
.L_28:
        /*009c*/ 	.word	0x00000000
        /*00a0*/ 	.short	0x0001
        /*00a2*/ 	.short	0x0008
        /*00a4*/ 	.byte	0x00, 0xf4, 0x21, 0x00


	//----- nvinfo : EIATTR_KPARAM_INFO
	.align		4
.L_29:
        /*00a8*/ 	.byte	0x04, 0x17
        /*00aa*/ 	.short	(.L_31 - .L_30)
.L_30:
        /*00ac*/ 	.word	0x00000000
        /*00b0*/ 	.short	0x0000
        /*00b2*/ 	.short	0x0000
        /*00b4*/ 	.byte	0x00, 0xf4, 0x21, 0x00


	//----- nvinfo : EIATTR_SPARSE_MMA_MASK
	.align		4
.L_31:
        /*00b8*/ 	.byte	0x03, 0x50
        /*00ba*/ 	.short	0x0000


	//----- nvinfo : EIATTR_MAXREG_COUNT
	.align		4
        /*00bc*/ 	.byte	0x03, 0x1b
        /*00be*/ 	.short	0x00ff


	//----- nvinfo : EIATTR_EXIT_INSTR_OFFSETS
	.align		4
        /*00c0*/ 	.byte	0x04, 0x1c
        /*00c2*/ 	.short	(.L_33 - .L_32)


	//   ....[0]....
.L_32:
        /*00c4*/ 	.word	0x00000a30


	//----- nvinfo : EIATTR_REQNTID
	.align		4
.L_33:
        /*00c8*/ 	.byte	0x04, 0x10
        /*00ca*/ 	.short	(.L_35 - .L_34)
.L_34:
        /*00cc*/ 	.word	0x00000100
        /*00d0*/ 	.word	0x00000001
        /*00d4*/ 	.word	0x00000001


	//----- nvinfo : EIATTR_CBANK_PARAM_SIZE
	.align		4
.L_35:
        /*00d8*/ 	.byte	0x03, 0x19
        /*00da*/ 	.short	0x0054


	//----- nvinfo : EIATTR_PARAM_CBANK
	.align		4
        /*00dc*/ 	.byte	0x04, 0x0a
        /*00de*/ 	.short	(.L_37 - .L_36)
	.align		4
.L_36:
        /*00e0*/ 	.word	index@(.nv.constant0.triton_poi_fused_cat_39)
        /*00e4*/ 	.short	0x0210
        /*00e6*/ 	.short	0x0054


	//----- nvinfo : EIATTR_SW_WAR
	.align		4
.L_37:
        /*00e8*/ 	.byte	0x04, 0x36
        /*00ea*/ 	.short	(.L_39 - .L_38)
.L_38:
        /*00ec*/ 	.word	0x00000008
.L_39:


//--------------------- .nv.callgraph             --------------------------
	.section	.nv.callgraph,"",@"SHT_CUDA_CALLGRAPH"
	.align	4
	.sectionentsize	8
	.align		4
        /*0000*/ 	.word	0x00000000
	.align		4
        /*0004*/ 	.word	0xffffffff
	.align		4
        /*0008*/ 	.word	0x00000000
	.align		4
        /*000c*/ 	.word	0xfffffffe
	.align		4
        /*0010*/ 	.word	0x00000000
	.align		4
        /*0014*/ 	.word	0xfffffffd
	.align		4
        /*0018*/ 	.word	0x00000000
	.align		4
        /*001c*/ 	.word	0xfffffffc


//--------------------- .text.triton_poi_fused_cat_39 --------------------------
	.section	.text.triton_poi_fused_cat_39,"ax",@progbits
	.align	128
        .global         triton_poi_fused_cat_39
        .type           triton_poi_fused_cat_39,@function
        .size           triton_poi_fused_cat_39,(.L_x_1 - triton_poi_fused_cat_39)
        .other          triton_poi_fused_cat_39,@"STO_CUDA_ENTRY STV_DEFAULT"
triton_poi_fused_cat_39:
.text.triton_poi_fused_cat_39:
[----:B------:R-:W-:Y:S01]  /*0000*/  LDC R1, c[0x0][0x28] ;  /* 0x00000a00ff017b82 */ /* 0x000fe20000000800 */
[----:B------:R-:W1:Y:S07]  /*0010*/  S2R R0, SR_TID.X ;  /* 0x0000000000007919 */ /* 0x000e6e0000002100 */
[----:B------:R-:W2:Y:S01]  /*0020*/  LDC.64 R8, c[0x0][0x218] ;  /* 0x00008600ff087b82 */ /* 0x000ea20000000a00 */
[----:B------:R-:W-:Y:S01]  /*0030*/  CS2R R6, SRZ ;  /* 0x0000000000067805 */ /* 0x000fe2000001ff00 */
[----:B------:R-:W-:Y:S01]  /*0040*/  ULDC.64 UR4, c[0x0][0x208] ;  /* 0x0000820000047ab9 */ /* 0x000fe20000000a00 */
[----:B------:R-:W3:Y:S05]  /*0050*/  S2R R3, SR_CTAID.X ;  /* 0x0000000000037919 */ /* 0x000eea0000002500 */
[----:B------:R-:W4:Y:S08]  /*0060*/  LDC.64 R12, c[0x0][0x220] ;  /* 0x00008800ff0c7b82 */ /* 0x000f300000000a00 */
[----:B------:R-:W5:Y:S01]  /*0070*/  LDC.64 R16, c[0x0][0x230] ;  /* 0x00008c00ff107b82 */ /* 0x000f620000000a00 */
[----:B------:R-:W-:Y:S01]  /*0080*/  CS2R R14, SRZ ;  /* 0x00000000000e7805 */ /* 0x000fe2000001ff00 */
[----:B------:R-:W-:Y:S01]  /*0090*/  ULDC.64 UR6, c[0x0][0x228] ;  /* 0x00008a0000067ab9 */ /* 0x000fe20000000a00 */
[----:B-1----:R-:W-:-:S05]  /*00a0*/  IMAD.SHL.U32 R0, R0, 0x2, RZ ;  /* 0x0000000200007824 */ /* 0x002fca00078e00ff */
[----:B------:R-:W-:-:S05]  /*00b0*/  LOP3.LUT R0, R0, 0x1fe, RZ, 0xc0, !PT ;  /* 0x000001fe00007812 */ /* 0x000fca00078ec0ff */
[----:B---3--:R-:W-:-:S04]  /*00c0*/  IMAD R2, R3, 0x200, R0 ;  /* 0x0000020003027824 */ /* 0x008fc800078e0200 */
[----:B------:R-:W-:-:S04]  /*00d0*/  IMAD.HI R19, R2, 0x1948b0fd, RZ ;  /* 0x1948b0fd02137827 */ /* 0x000fc800078e02ff */
[----:B------:R-:W-:Y:S01]  /*00e0*/  IMAD.HI R0, R2, 0x38e38e39, RZ ;  /* 0x38e38e3902007827 */ /* 0x000fe200078e02ff */
[----:B------:R-:W-:-:S04]  /*00f0*/  SHF.R.U32.HI R18, RZ, 0x1f, R19 ;  /* 0x0000001fff127819 */ /* 0x000fc80000011613 */
[----:B------:R-:W-:Y:S02]  /*0100*/  SHF.R.U32.HI R3, RZ, 0x1f, R0 ;  /* 0x0000001fff037819 */ /* 0x000fe40000011600 */
[----:B------:R-:W-:Y:S02]  /*0110*/  LEA.HI.SX32 R5, R19, R18, 0x17 ;  /* 0x0000001213057211 */ /* 0x000fe400078fbaff */
[----:B------:R-:W-:Y:S02]  /*0120*/  LEA.HI.SX32 R11, R0, R3, 0x1c ;  /* 0x00000003000b7211 */ /* 0x000fe400078fe2ff */
[----:B------:R-:W-:-:S03]  /*0130*/  LEA.HI R3, R5, R5, RZ, 0x7 ;  /* 0x0000000505037211 */ /* 0x000fc600078f38ff */
[----:B------:R-:W-:Y:S01]  /*0140*/  IMAD.HI R0, R11, 0x38e38e39, RZ ;  /* 0x38e38e390b007827 */ /* 0x000fe200078e02ff */
[----:B------:R-:W-:-:S04]  /*0150*/  LOP3.LUT R4, R3, 0xffffff80, RZ, 0xc0, !PT ;  /* 0xffffff8003047812 */ /* 0x000fc800078ec0ff */
[----:B------:R-:W-:Y:S01]  /*0160*/  SHF.R.U32.HI R3, RZ, 0x1f, R0 ;  /* 0x0000001fff037819 */ /* 0x000fe20000011600 */
[----:B------:R-:W-:-:S03]  /*0170*/  IMAD.IADD R4, R5, 0x1, -R4 ;  /* 0x0000000105047824 */ /* 0x000fc600078e0a04 */
[----:B------:R-:W-:Y:S02]  /*0180*/  LEA.HI.SX32 R0, R0, R3, 0x1c ;  /* 0x0000000300007211 */ /* 0x000fe400078fe2ff */
[----:B------:R-:W-:-:S03]  /*0190*/  ISETP.GE.AND P0, PT, R4, 0x40, PT ;  /* 0x000000400400780c */ /* 0x000fc60003f06270 */
[----:B------:R-:W-:Y:S02]  /*01a0*/  IMAD R3, R0, -0x48, R11 ;  /* 0xffffffb800037824 */ /* 0x000fe400078e020b */
[----:B------:R-:W-:Y:S01]  /*01b0*/  IMAD R0, R11, -0x48, R2 ;  /* 0xffffffb80b007824 */ /* 0x000fe200078e0202 */
[----:B------:R-:W-:Y:S01]  /*01c0*/  CS2R R10, SRZ ;  /* 0x00000000000a7805 */ /* 0x000fe2000001ff00 */
[----:B--2---:R-:W-:Y:S01]  /*01d0*/  IMAD.WIDE R20, R3, 0x8, R8 ;  /* 0x0000000803147825 */ /* 0x004fe200078e0208 */
[----:B------:R-:W-:-:S03]  /*01e0*/  CS2R R8, SRZ ;  /* 0x0000000000087805 */ /* 0x000fc6000001ff00 */
[C---:B----4-:R-:W-:Y:S02]  /*01f0*/  IMAD.WIDE R22, R0.reuse, 0x8, R12 ;  /* 0x0000000800167825 */ /* 0x050fe400078e020c */
[----:B------:R-:W2:Y:S04]  /*0200*/  @!P0 LDG.E.EL.64 R6, desc[UR4][R20.64] ;  /* 0x0000000414068981 */ /* 0x000ea8000c2e1b00 */
[----:B------:R-:W3:Y:S01]  /*0210*/  @!P0 LDG.E.EL.128 R8, desc[UR4][R22.64] ;  /* 0x0000000416088981 */ /* 0x000ee2000c2e1d00 */
[----:B------:R-:W-:Y:S01]  /*0220*/  CS2R R12, SRZ ;  /* 0x00000000000c7805 */ /* 0x000fe2000001ff00 */
[----:B-----5:R-:W-:-:S05]  /*0230*/  IMAD.WIDE R24, R0, 0x8, R16 ;  /* 0x0000000800187825 */ /* 0x020fca00078e0210 */
[----:B------:R1:W4:Y:S02]  /*0240*/  @!P0 LDG.E.EL.128 R12, desc[UR4][R24.64] ;  /* 0x00000004180c8981 */ /* 0x000324000c2e1d00 */
[----:B-1----:R-:W-:Y:S02]  /*0250*/  IMAD R25, R4, 0xf810, RZ ;  /* 0x0000f81004197824 */ /* 0x002fe400078e02ff */
[----:B------:R-:W-:Y:S01]  /*0260*/  IMAD R28, R5, -0x1440, R2 ;  /* 0xffffebc0051c7824 */ /* 0x000fe200078e0202 */
[----:B--2---:R-:W-:Y:S02]  /*0270*/  SEL R16, R6, RZ, !P0 ;  /* 0x000000ff06107207 */ /* 0x004fe40004000000 */
[----:B------:R-:W-:Y:S02]  /*0280*/  SEL R17, R7, RZ, !P0 ;  /* 0x000000ff07117207 */ /* 0x000fe40004000000 */
[----:B---3--:R-:W-:Y:S02]  /*0290*/  SEL R27, R8, RZ, !P0 ;  /* 0x000000ff081b7207 */ /* 0x008fe40004000000 */
[----:B------:R-:W-:-:S02]  /*02a0*/  SEL R8, R9, RZ, !P0 ;  /* 0x000000ff09087207 */ /* 0x000fc40004000000 */
[----:B------:R-:W-:Y:S02]  /*02b0*/  IADD3 R6, P4, R27, 0xfc, RZ ;  /* 0x000000fc1b067810 */ /* 0x000fe40007f9e0ff */
[----:B------:R-:W-:Y:S02]  /*02c0*/  ISETP.GE.AND P1, PT, R17, RZ, PT ;  /* 0x000000ff1100720c */ /* 0x000fe40003f26270 */
[----:B------:R-:W-:Y:S01]  /*02d0*/  IADD3 R7, P3, R16, 0xfc, RZ ;  /* 0x000000fc10077810 */ /* 0x000fe20007f7e0ff */
[----:B------:R-:W-:Y:S01]  /*02e0*/  IMAD.X R9, RZ, RZ, R8, P4 ;  /* 0x000000ffff097224 */ /* 0x000fe200020e0608 */
[----:B------:R-:W-:Y:S02]  /*02f0*/  ISETP.GE.AND P2, PT, R8, RZ, PT ;  /* 0x000000ff0800720c */ /* 0x000fe40003f46270 */
[----:B------:R-:W-:Y:S01]  /*0300*/  SEL R23, R10, RZ, !P0 ;  /* 0x000000ff0a177207 */ /* 0x000fe20004000000 */
[----:B------:R-:W-:Y:S01]  /*0310*/  IMAD.X R20, RZ, RZ, R17, P3 ;  /* 0x000000ffff147224 */ /* 0x000fe200018e0611 */
[----:B------:R-:W-:-:S02]  /*0320*/  SEL R7, R7, R16, !P1 ;  /* 0x0000001007077207 */ /* 0x000fc40004800000 */
[----:B------:R-:W-:Y:S02]  /*0330*/  SEL R9, R9, R8, !P2 ;  /* 0x0000000809097207 */ /* 0x000fe40005000000 */
[----:B------:R-:W-:Y:S02]  /*0340*/  SEL R16, R11, RZ, !P0 ;  /* 0x000000ff0b107207 */ /* 0x000fe40004000000 */
[----:B------:R-:W-:Y:S02]  /*0350*/  IADD3 R8, P4, R23, 0xfc, RZ ;  /* 0x000000fc17087810 */ /* 0x000fe40007f9e0ff */
[----:B------:R-:W-:Y:S02]  /*0360*/  SEL R6, R6, R27, !P2 ;  /* 0x0000001b06067207 */ /* 0x000fe40005000000 */
[----:B------:R-:W-:Y:S01]  /*0370*/  ISETP.GE.AND P2, PT, R16, RZ, PT ;  /* 0x000000ff1000720c */ /* 0x000fe20003f46270 */
[----:B------:R-:W-:Y:S01]  /*0380*/  IMAD.X R21, RZ, RZ, R16, P4 ;  /* 0x000000ffff157224 */ /* 0x000fe200020e0610 */
[----:B------:R-:W-:-:S02]  /*0390*/  LEA R10, P3, R6, UR6, 0x2 ;  /* 0x00000006060a7c11 */ /* 0x000fc4000f8610ff */
[----:B------:R-:W-:Y:S02]  /*03a0*/  SEL R8, R8, R23, !P2 ;  /* 0x0000001708087207 */ /* 0x000fe40005000000 */
[----:B------:R-:W-:Y:S02]  /*03b0*/  LEA.HI.X R11, R6, UR7, R9, 0x2, P3 ;  /* 0x00000007060b7c11 */ /* 0x000fe400098f1409 */
[----:B------:R-:W-:Y:S02]  /*03c0*/  SEL R21, R21, R16, !P2 ;  /* 0x0000001015157207 */ /* 0x000fe40005000000 */
[----:B----4-:R-:W-:Y:S01]  /*03d0*/  SEL R6, R15, RZ, !P0 ;  /* 0x000000ff0f067207 */ /* 0x010fe20004000000 */
[----:B------:R-:W-:Y:S01]  /*03e0*/  IMAD.WIDE.U32 R22, R7, 0x3f0, R10 ;  /* 0x000003f007167825 */ /* 0x000fe200078e000a */
[----:B------:R-:W-:Y:S02]  /*03f0*/  SEL R16, R13, RZ, !P0 ;  /* 0x000000ff0d107207 */ /* 0x000fe40004000000 */
[----:B------:R-:W-:-:S02]  /*0400*/  SEL R15, R12, RZ, !P0 ;  /* 0x000000ff0c0f7207 */ /* 0x000fc40004000000 */
[----:B------:R-:W-:Y:S02]  /*0410*/  SEL R17, R20, R17, !P1 ;  /* 0x0000001114117207 */ /* 0x000fe40004800000 */
[----:B------:R-:W-:Y:S02]  /*0420*/  LEA R20, P3, R8, UR6, 0x2 ;  /* 0x0000000608147c11 */ /* 0x000fe4000f8610ff */
[----:B------:R-:W-:Y:S01]  /*0430*/  ISETP.GE.AND P1, PT, R16, RZ, PT ;  /* 0x000000ff1000720c */ /* 0x000fe20003f26270 */
[----:B------:R-:W-:Y:S01]  /*0440*/  IMAD R17, R17, 0x3f0, RZ ;  /* 0x000003f011117824 */ /* 0x000fe200078e02ff */
[----:B------:R-:W-:Y:S02]  /*0450*/  IADD3 R12, P4, R15, 0xfc, RZ ;  /* 0x000000fc0f0c7810 */ /* 0x000fe40007f9e0ff */
[----:B------:R-:W-:Y:S01]  /*0460*/  SEL R14, R14, RZ, !P0 ;  /* 0x000000ff0e0e7207 */ /* 0x000fe20004000000 */
[----:B------:R-:W-:Y:S01]  /*0470*/  IMAD.IADD R23, R23, 0x1, R17 ;  /* 0x0000000117177824 */ /* 0x000fe200078e0211 */
[----:B------:R-:W-:-:S02]  /*0480*/  LEA.HI.X R21, R8, UR7, R21, 0x2, P3 ;  /* 0x0000000708157c11 */ /* 0x000fc400098f1415 */
[----:B------:R-:W-:Y:S01]  /*0490*/  SEL R8, R12, R15, !P1 ;  /* 0x0000000f0c087207 */ /* 0x000fe20004800000 */
[----:B------:R-:W-:Y:S01]  /*04a0*/  IMAD.X R15, RZ, RZ, R16, P4 ;  /* 0x000000ffff0f7224 */ /* 0x000fe200020e0610 */
[----:B------:R-:W-:Y:S01]  /*04b0*/  IADD3 R13, P5, R14, 0xfc, RZ ;  /* 0x000000fc0e0d7810 */ /* 0x000fe20007fbe0ff */
[----:B------:R-:W-:Y:S01]  /*04c0*/  IMAD.WIDE.U32 R20, R7, 0x3f0, R20 ;  /* 0x000003f007147825 */ /* 0x000fe200078e0014 */
[----:B------:R-:W-:Y:S02]  /*04d0*/  ISETP.GE.AND P2, PT, R6, RZ, PT ;  /* 0x000000ff0600720c */ /* 0x000fe40003f46270 */
[----:B------:R-:W-:Y:S01]  /*04e0*/  SEL R11, R15, R16, !P1 ;  /* 0x000000100f0b7207 */ /* 0x000fe20004800000 */
[----:B------:R-:W-:Y:S01]  /*04f0*/  IMAD.X R15, RZ, RZ, R6, P5 ;  /* 0x000000ffff0f7224 */ /* 0x000fe200028e0606 */
[----:B------:R-:W-:Y:S01]  /*0500*/  SEL R13, R13, R14, !P2 ;  /* 0x0000000e0d0d7207 */ /* 0x000fe20005000000 */
[----:B------:R-:W-:Y:S01]  /*0510*/  IMAD.IADD R21, R17, 0x1, R21 ;  /* 0x0000000111157824 */ /* 0x000fe200078e0215 */
[----:B------:R-:W-:Y:S01]  /*0520*/  LEA R14, P1, R8, UR6, 0x2 ;  /* 0x00000006080e7c11 */ /* 0x000fe2000f8210ff */
[----:B------:R-:W-:Y:S01]  /*0530*/  IMAD.WIDE R22, R25, 0x4, R22 ;  /* 0x0000000419167825 */ /* 0x000fe200078e0216 */
[----:B------:R-:W-:-:S02]  /*0540*/  SEL R6, R15, R6, !P2 ;  /* 0x000000060f067207 */ /* 0x000fc40005000000 */
[----:B------:R-:W-:Y:S01]  /*0550*/  LEA R12, P2, R13, UR6, 0x2 ;  /* 0x000000060d0c7c11 */ /* 0x000fe2000f8410ff */
[----:B------:R-:W-:Y:S01]  /*0560*/  IMAD.WIDE R20, R25, 0x4, R20 ;  /* 0x0000000419147825 */ /* 0x000fe200078e0214 */
[----:B------:R-:W-:Y:S02]  /*0570*/  LEA.HI.X R15, R8, UR7, R11, 0x2, P1 ;  /* 0x00000007080f7c11 */ /* 0x000fe400088f140b */
[----:B------:R-:W-:Y:S01]  /*0580*/  LEA.HI.X R13, R13, UR7, R6, 0x2, P2 ;  /* 0x000000070d0d7c11 */ /* 0x000fe200090f1406 */
[----:B------:R-:W1:Y:S01]  /*0590*/  LDC.64 R10, c[0x0][0x238] ;  /* 0x00008e00ff0a7b82 */ /* 0x000e620000000a00 */
[----:B------:R-:W-:Y:S01]  /*05a0*/  LEA.HI.SX32 R9, R19, R18, 0x10 ;  /* 0x0000001213097211 */ /* 0x000fe200078f82ff */
[----:B------:R-:W-:-:S04]  /*05b0*/  IMAD.WIDE.U32 R14, R7, 0x3f0, R14 ;  /* 0x000003f0070e7825 */ /* 0x000fc800078e000e */
[----:B------:R-:W-:Y:S01]  /*05c0*/  IMAD.WIDE.U32 R12, R7, 0x3f0, R12 ;  /* 0x000003f0070c7825 */ /* 0x000fe200078e000c */
[----:B------:R-:W-:Y:S01]  /*05d0*/  CS2R R6, SRZ ;  /* 0x0000000000067805 */ /* 0x000fe2000001ff00 */
[----:B------:R-:W2:Y:S02]  /*05e0*/  LDC.64 R18, c[0x0][0x210] ;  /* 0x00008400ff127b82 */ /* 0x000ea40000000a00 */
[----:B------:R-:W-:Y:S02]  /*05f0*/  IMAD R8, R9, 0x3e0400, RZ ;  /* 0x003e040009087824 */ /* 0x000fe400078e02ff */
[C---:B------:R-:W-:Y:S02]  /*0600*/  IMAD.IADD R15, R17.reuse, 0x1, R15 ;  /* 0x00000001110f7824 */ /* 0x040fe400078e020f */
[----:B------:R-:W-:Y:S02]  /*0610*/  IMAD.IADD R13, R17, 0x1, R13 ;  /* 0x00000001110d7824 */ /* 0x000fe400078e020d */
[----:B------:R-:W-:Y:S01]  /*0620*/  IMAD.WIDE R20, R8, 0x4, R20 ;  /* 0x0000000408147825 */ /* 0x000fe200078e0214 */
[----:B------:R-:W3:Y:S03]  /*0630*/  LDC.64 R16, c[0x0][0x240] ;  /* 0x00009000ff107b82 */ /* 0x000ee60000000a00 */
[C---:B------:R-:W-:Y:S01]  /*0640*/  IMAD.WIDE R14, R25.reuse, 0x4, R14 ;  /* 0x00000004190e7825 */ /* 0x040fe200078e020e */
[----:B------:R4:W5:Y:S03]  /*0650*/  @!P0 LDG.E.EL R6, desc[UR4][R20.64] ;  /* 0x0000000414068981 */ /* 0x000966000c2e1900 */
[----:B------:R-:W-:-:S02]  /*0660*/  IMAD.WIDE R24, R25, 0x4, R12 ;  /* 0x0000000419187825 */ /* 0x000fc400078e020c */
[----:B------:R-:W3:Y:S02]  /*0670*/  LDC.64 R12, c[0x0][0x248] ;  /* 0x00009200ff0c7b82 */ /* 0x000ee40000000a00 */
[----:B------:R-:W-:-:S04]  /*0680*/  IMAD.WIDE R22, R8, 0x4, R22 ;  /* 0x0000000408167825 */ /* 0x000fc800078e0216 */
[C---:B------:R-:W-:Y:S01]  /*0690*/  IMAD R26, R9.reuse, -0xa2000, R2 ;  /* 0xfff5e000091a7824 */ /* 0x040fe200078e0202 */
[----:B------:R1:W5:Y:S01]  /*06a0*/  @!P0 LDG.E.EL R7, desc[UR4][R22.64] ;  /* 0x0000000416078981 */ /* 0x000362000c2e1900 */
[----:B----4-:R-:W4:Y:S01]  /*06b0*/  LDC.64 R20, c[0x0][0x250] ;  /* 0x00009400ff147b82 */ /* 0x010f220000000a00 */
[----:B------:R-:W-:Y:S02]  /*06c0*/  IMAD R5, R9, 0x51000, R28 ;  /* 0x0005100009057824 */ /* 0x000fe400078e021c */
[----:B------:R-:W-:-:S04]  /*06d0*/  IMAD.WIDE R14, R8, 0x4, R14 ;  /* 0x00000004080e7825 */ /* 0x000fc800078e020e */
[----:B------:R-:W-:Y:S01]  /*06e0*/  IMAD R9, R9, 0x51000, R26 ;  /* 0x0005100009097824 */ /* 0x000fe200078e021a */
[----:B-1----:R-:W-:Y:S01]  /*06f0*/  CS2R R22, SRZ ;  /* 0x0000000000167805 */ /* 0x002fe2000001ff00 */
[----:B------:R-:W-:Y:S01]  /*0700*/  IMAD.WIDE R26, R0, 0x4, R10 ;  /* 0x00000004001a7825 */ /* 0x000fe200078e020a */
[----:B------:R-:W-:-:S03]  /*0710*/  CS2R R10, SRZ ;  /* 0x00000000000a7805 */ /* 0x000fc6000001ff00 */
[----:B------:R-:W-:Y:S01]  /*0720*/  IMAD.MOV.U32 R0, RZ, RZ, RZ ;  /* 0x000000ffff007224 */ /* 0x000fe200078e00ff */
[----:B------:R-:W5:Y:S01]  /*0730*/  @!P0 LDG.E.EL R22, desc[UR4][R14.64] ;  /* 0x000000040e168981 */ /* 0x000f62000c2e1900 */
[----:B------:R-:W-:Y:S01]  /*0740*/  IMAD.WIDE R24, R8, 0x4, R24 ;  /* 0x0000000408187825 */ /* 0x000fe200078e0218 */
[C---:B------:R-:W-:Y:S02]  /*0750*/  ISETP.GT.AND P1, PT, R4.reuse, 0x3f, PT ;  /* 0x0000003f0400780c */ /* 0x040fe40003f24270 */
[----:B------:R-:W5:Y:S01]  /*0760*/  @!P0 LDG.E.EL.64 R10, desc[UR4][R26.64] ;  /* 0x000000041a0a8981 */ /* 0x000f62000c2e1b00 */
[----:B------:R-:W-:Y:S02]  /*0770*/  VIADD R4, R4, 0xffffffc0 ;  /* 0xffffffc004047836 */ /* 0x000fe40000000000 */
[----:B--2---:R-:W-:Y:S01]  /*0780*/  IMAD.WIDE R18, R9, 0x4, R18 ;  /* 0x0000000409127825 */ /* 0x004fe200078e0212 */
[----:B------:R1:W2:Y:S01]  /*0790*/  @!P0 LDG.E.EL R0, desc[UR4][R24.64] ;  /* 0x0000000418008981 */ /* 0x0002a2000c2e1900 */
[----:B------:R-:W-:-:S02]  /*07a0*/  CS2R R8, SRZ ;  /* 0x0000000000087805 */ /* 0x000fc4000001ff00 */
[----:B------:R-:W-:Y:S02]  /*07b0*/  IMAD R5, R4, 0x1440, R5 ;  /* 0x0000144004057824 */ /* 0x000fe400078e0205 */
[----:B---3--:R-:W-:Y:S02]  /*07c0*/  IMAD.WIDE R16, R3, 0x4, R16 ;  /* 0x0000000403107825 */ /* 0x008fe400078e0210 */
[----:B------:R-:W3:Y:S02]  /*07d0*/  @!P0 LDG.E.64 R8, desc[UR4][R18.64] ;  /* 0x0000000412088981 */ /* 0x000ee4000c1e1b00 */
[----:B------:R-:W-:Y:S01]  /*07e0*/  IMAD.MOV.U32 R3, RZ, RZ, RZ ;  /* 0x000000ffff037224 */ /* 0x000fe200078e00ff */
[----:B-1----:R-:W-:Y:S01]  /*07f0*/  CS2R R24, SRZ ;  /* 0x0000000000187805 */ /* 0x002fe2000001ff00 */
[----:B0-----:R-:W-:Y:S01]  /*0800*/  IMAD.WIDE R14, R5, 0x4, R12 ;  /* 0x00000004050e7825 */ /* 0x001fe200078e020c */
[----:B------:R-:W-:-:S03]  /*0810*/  CS2R R12, SRZ ;  /* 0x00000000000c7805 */ /* 0x000fc6000001ff00 */
[----:B----4-:R-:W-:Y:S01]  /*0820*/  IMAD.WIDE R20, R4, 0x4, R20 ;  /* 0x0000000404147825 */ /* 0x010fe200078e0214 */
[----:B------:R-:W4:Y:S01]  /*0830*/  @!P0 LDG.E.EL R3, desc[UR4][R16.64] ;  /* 0x0000000410038981 */ /* 0x000f22000c2e1900 */
[----:B------:R-:W0:Y:S03]  /*0840*/  LDC.64 R4, c[0x0][0x258] ;  /* 0x00009600ff047b82 */ /* 0x000e260000000a00 */
[----:B------:R-:W4:Y:S04]  /*0850*/  @!P0 LDG.E.EL R25, desc[UR4][R16.64] ;  /* 0x0000000410198981 */ /* 0x000f28000c2e1900 */
[----:B------:R1:W4:Y:S04]  /*0860*/  @P1 LDG.E.64 R12, desc[UR4][R14.64] ;  /* 0x000000040e0c1981 */ /* 0x000328000c1e1b00 */
[----:B------:R-:W4:Y:S04]  /*0870*/  @P1 LDG.E.EL R23, desc[UR4][R20.64] ;  /* 0x0000000414171981 */ /* 0x000f28000c2e1900 */
[----:B------:R-:W4:Y:S01]  /*0880*/  @P1 LDG.E.EL R24, desc[UR4][R20.64] ;  /* 0x0000000414181981 */ /* 0x000f22000c2e1900 */
[----:B0-----:R-:W-:Y:S01]  /*0890*/  IMAD.WIDE R4, R2, 0x4, R4 ;  /* 0x0000000402047825 */ /* 0x001fe200078e0204 */
[----:B-----5:R-:W-:-:S02]  /*08a0*/  SEL R6, R6, RZ, !P0 ;  /* 0x000000ff06067207 */ /* 0x020fc40004000000 */
[----:B------:R-:W-:Y:S02]  /*08b0*/  SEL R7, R7, RZ, !P0 ;  /* 0x000000ff07077207 */ /* 0x000fe40004000000 */
[----:B------:R-:W-:Y:S02]  /*08c0*/  SEL R22, R22, RZ, !P0 ;  /* 0x000000ff16167207 */ /* 0x000fe40004000000 */
[----:B------:R-:W-:-:S03]  /*08d0*/  SEL R10, R10, RZ, !P0 ;  /* 0x000000ff0a0a7207 */ /* 0x000fc60004000000 */
[----:B------:R-:W-:Y:S01]  /*08e0*/  FADD R22, -R7, R22 ;  /* 0x0000001607167221 */ /* 0x000fe20000000100 */
[----:B--2---:R-:W-:Y:S02]  /*08f0*/  SEL R0, R0, RZ, !P0 ;  /* 0x000000ff00007207 */ /* 0x004fe40004000000 */
[----:B------:R-:W-:Y:S01]  /*0900*/  SEL R11, R11, RZ, !P0 ;  /* 0x000000ff0b0b7207 */ /* 0x000fe20004000000 */
[----:B------:R-:W-:Y:S02]  /*0910*/  FFMA R10, R22, R10, R7 ;  /* 0x0000000a160a7223 */ /* 0x000fe40000000007 */
[----:B-1----:R-:W-:Y:S01]  /*0920*/  FADD R15, -R6, R0 ;  /* 0x00000000060f7221 */ /* 0x002fe20000000100 */
[----:B---3--:R-:W-:Y:S02]  /*0930*/  SEL R7, R8, RZ, !P0 ;  /* 0x000000ff08077207 */ /* 0x008fe40004000000 */
[----:B------:R-:W-:Y:S01]  /*0940*/  SEL R0, R9, RZ, !P0 ;  /* 0x000000ff09007207 */ /* 0x000fe20004000000 */
[----:B------:R-:W-:-:S02]  /*0950*/  FFMA R11, R15, R11, R6 ;  /* 0x0000000b0f0b7223 */ /* 0x000fc40000000006 */
[----:B------:R-:W-:Y:S02]  /*0960*/  FADD R10, -R7, R10 ;  /* 0x0000000a070a7221 */ /* 0x000fe40000000100 */
[----:B------:R-:W-:Y:S01]  /*0970*/  FADD R11, -R0, R11 ;  /* 0x0000000b000b7221 */ /* 0x000fe20000000100 */
[----:B----4-:R-:W-:Y:S02]  /*0980*/  SEL R3, R3, RZ, !P0 ;  /* 0x000000ff03037207 */ /* 0x010fe40004000000 */
[----:B------:R-:W-:-:S03]  /*0990*/  SEL R25, R25, RZ, !P0 ;  /* 0x000000ff19197207 */ /* 0x000fc60004000000 */
[----:B------:R-:W-:Y:S01]  /*09a0*/  FFMA R6, R10, R3, R7 ;  /* 0x000000030a067223 */ /* 0x000fe20000000007 */
[----:B------:R-:W-:Y:S02]  /*09b0*/  SEL R12, R12, RZ, P1 ;  /* 0x000000ff0c0c7207 */ /* 0x000fe40000800000 */
[----:B------:R-:W-:Y:S02]  /*09c0*/  SEL R13, R13, RZ, P1 ;  /* 0x000000ff0d0d7207 */ /* 0x000fe40000800000 */
[----:B------:R-:W-:Y:S02]  /*09d0*/  SEL R23, R23, RZ, P1 ;  /* 0x000000ff17177207 */ /* 0x000fe40000800000 */
[----:B------:R-:W-:Y:S01]  /*09e0*/  SEL R24, R24, RZ, P1 ;  /* 0x000000ff18187207 */ /* 0x000fe20000800000 */
[----:B------:R-:W-:Y:S02]  /*09f0*/  FFMA R7, R11, R25, R0 ;  /* 0x000000190b077223 */ /* 0x000fe40000000000 */
[----:B------:R-:W-:-:S02]  /*0a00*/  @P0 FADD R6, R12, R23 ;  /* 0x000000170c060221 */ /* 0x000fc40000000000 */
[----:B------:R-:W-:-:S05]  /*0a10*/  @P0 FADD R7, R13, R24 ;  /* 0x000000180d070221 */ /* 0x000fca0000000000 */
[----:B------:R-:W-:Y:S01]  /*0a20*/  STG.E.64 desc[UR4][R4.64], R6 ;  /* 0x0000000604007986 */ /* 0x000fe2000c101b04 */
[----:B------:R-:W-:Y:S05]  /*0a30*/  EXIT ;  /* 0x000000000000794d */ /* 0x000fea0003800000 */
.L_x_0:
[----:B------:R-:W-:-:S00]  /*0a40*/  BRA `(.L_x_0) ;  /* 0xfffffffc00fc7947 */ /* 0x000fc0000383ffff */
[----:B------:R-:W-:-:S00]  /*0a50*/  NOP ;  /* 0x0000000000007918 */ /* 0x000fc00000000000 */
        /* <DEDUP_REMOVED lines=10> */
.L_x_1:


//--------------------- .nv.constant0.triton_poi_fused_cat_39 --------------------------
	.section	.nv.constant0.triton_poi_fused_cat_39,"a",@progbits
	.sectionflags	@""
	.align	4
.nv.constant0.triton_poi_fused_cat_39:
	.zero		612
